//
// Generated by NVIDIA NVVM Compiler
//
// Compiler Build ID: CL-36424714
// Cuda compilation tools, release 13.0, V13.0.88
// Based on NVVM 20.0.0
//

.version 9.0
.target sm_100
.address_size 64

	// .globl	_Z7reduce0PiS_
// _ZZ7reduce0PiS_E5sdata has been demoted

.visible .entry _Z7reduce0PiS_(
	.param .u64 .ptr .align 1 _Z7reduce0PiS__param_0,
	.param .u64 .ptr .align 1 _Z7reduce0PiS__param_1
)
{
	.reg .pred 	%p<5>;
	.reg .b32 	%r<21>;
	.reg .b64 	%rd<9>;
	// demoted variable
	.shared .align 4 .b8 _ZZ7reduce0PiS_E5sdata[4096];
	ld.param.u64 	%rd2, [_Z7reduce0PiS__param_0];
	ld.param.u64 	%rd1, [_Z7reduce0PiS__param_1];
	cvta.to.global.u64 	%rd3, %rd2;
	mov.u32 	%r1, %tid.x;
	mov.u32 	%r2, %ctaid.x;
	mov.u32 	%r3, %ntid.x;
	mad.lo.s32 	%r7, %r2, %r3, %r1;
	mul.wide.u32 	%rd4, %r7, 4;
	add.s64 	%rd5, %rd3, %rd4;
	ld.global.u32 	%r8, [%rd5];
	shl.b32 	%r9, %r1, 2;
	mov.u32 	%r10, _ZZ7reduce0PiS_E5sdata;
	add.s32 	%r4, %r10, %r9;
	st.shared.u32 	[%r4], %r8;
	bar.sync 	0;
	setp.lt.u32 	%p1, %r3, 2;
	@%p1 bra 	$L__BB0_5;
	mov.b32 	%r20, 1;
$L__BB0_2:
	shl.b32 	%r6, %r20, 1;
	add.s32 	%r12, %r6, -1;
	and.b32  	%r13, %r12, %r1;
	setp.ne.s32 	%p2, %r13, 0;
	@%p2 bra 	$L__BB0_4;
	ld.shared.u32 	%r14, [%r4];
	shl.b32 	%r15, %r20, 2;
	add.s32 	%r16, %r4, %r15;
	ld.shared.u32 	%r17, [%r16];
	max.s32 	%r18, %r14, %r17;
	st.shared.u32 	[%r4], %r18;
$L__BB0_4:
	bar.sync 	0;
	setp.lt.u32 	%p3, %r6, %r3;
	mov.u32 	%r20, %r6;
	@%p3 bra 	$L__BB0_2;
$L__BB0_5:
	setp.ne.s32 	%p4, %r1, 0;
	@%p4 bra 	$L__BB0_7;
	ld.shared.u32 	%r19, [_ZZ7reduce0PiS_E5sdata];
	cvta.to.global.u64 	%rd6, %rd1;
	mul.wide.u32 	%rd7, %r2, 4;
	add.s64 	%rd8, %rd6, %rd7;
	st.global.u32 	[%rd8], %r19;
$L__BB0_7:
	ret;

}


// ===== COMPILED SASS (sm_100) =====

	.target	sm_100

	.elftype	@"ET_EXEC"


//--------------------- .note.nv.tkinfo           --------------------------
	.section	.note.nv.tkinfo,"",@"SHT_NOTE"
	.sectionflags	@"SHF_NOTE_NV_TKINFO"
	.tkinfo
        /*0018*/ 	.word	0x00000002
        /*0030*/ 	.string	""
        /*0030*/ 	.string	"ptxas"
        /*0030*/ 	.string	"Cuda compilation tools, release 13.0, V13.0.88"
        /*0030*/ 	.string	"Build cuda_13.0.r13.0/compiler.36424714_0"
        /*0030*/ 	.string	"-arch sm_100 -m 64 "



//--------------------- .note.nv.cuinfo           --------------------------
	.section	.note.nv.cuinfo,"",@"SHT_NOTE"
	.sectionflags	@"SHF_NOTE_NV_CUINFO"
        /*0018*/ 	.short	0x0002
        /*001a*/ 	.short	0x0064
        /*001c*/ 	.short	0x0082
	.zero		2


//--------------------- .nv.info                  --------------------------
	.section	.nv.info,"",@"SHT_CUDA_INFO"
	.align	4


	//----- nvinfo : EIATTR_REGCOUNT
	.align		4
        /*0000*/ 	.byte	0x04, 0x2f
        /*0002*/ 	.short	(.L_1 - .L_0)
	.align		4
.L_0:
        /*0004*/ 	.word	index@(_Z7reduce0PiS_)
        /*0008*/ 	.word	0x0000000b


	//----- nvinfo : EIATTR_FRAME_SIZE
	.align		4
.L_1:
        /*000c*/ 	.byte	0x04, 0x11
        /*000e*/ 	.short	(.L_3 - .L_2)
	.align		4
.L_2:
        /*0010*/ 	.word	index@(_Z7reduce0PiS_)
        /*0014*/ 	.word	0x00000000


	//----- nvinfo : EIATTR_MIN_STACK_SIZE
	.align		4
.L_3:
        /*0018*/ 	.byte	0x04, 0x12
        /*001a*/ 	.short	(.L_5 - .L_4)
	.align		4
.L_4:
        /*001c*/ 	.word	index@(_Z7reduce0PiS_)
        /*0020*/ 	.word	0x00000000
.L_5:


//--------------------- .nv.compat                --------------------------
	.section	.nv.compat,"",@"SHT_CUDA_COMPAT_INFO"
	.align	4
        /*0000*/ 	.byte	0x02, 0x09, 0x00, 0x00, 0x02, 0x02, 0x01, 0x00, 0x02, 0x05, 0x05, 0x00, 0x03, 0x07, 0x01, 0x01
        /*0010*/ 	.byte	0x02, 0x03, 0x00, 0x00, 0x02, 0x06, 0x01, 0x00, 0x04, 0x0b, 0x08, 0x00, 0x09, 0x00, 0x00, 0x00
        /*0020*/ 	.byte	0x00, 0x00, 0x00, 0x00


//--------------------- .nv.info._Z7reduce0PiS_   --------------------------
	.section	.nv.info._Z7reduce0PiS_,"",@"SHT_CUDA_INFO"
	.sectionflags	@""
	.align	4


	//----- nvinfo : EIATTR_CUDA_API_VERSION
	.align		4
        /*0000*/ 	.byte	0x04, 0x37
        /*0002*/ 	.short	(.L_7 - .L_6)
.L_6:
        /*0004*/ 	.word	0x00000082


	//----- nvinfo : EIATTR_KPARAM_INFO
	.align		4
.L_7:
        /*0008*/ 	.byte	0x04, 0x17
        /*000a*/ 	.short	(.L_9 - .L_8)
.L_8:
        /*000c*/ 	.word	0x00000000
        /*0010*/ 	.short	0x0001
        /*0012*/ 	.short	0x0008
        /*0014*/ 	.byte	0x00, 0xf5, 0x21, 0x00


	//----- nvinfo : EIATTR_KPARAM_INFO
	.align		4
.L_9:
        /*0018*/ 	.byte	0x04, 0x17
        /*001a*/ 	.short	(.L_11 - .L_10)
.L_10:
        /*001c*/ 	.word	0x00000000
        /*0020*/ 	.short	0x0000
        /*0022*/ 	.short	0x0000
        /*0024*/ 	.byte	0x00, 0xf5, 0x21, 0x00


	//----- nvinfo : EIATTR_SPARSE_MMA_MASK
	.align		4
.L_11:
        /*0028*/ 	.byte	0x03, 0x50
        /*002a*/ 	.short	0x0000


	//----- nvinfo : EIATTR_MAXREG_COUNT
	.align		4
        /*002c*/ 	.byte	0x03, 0x1b
        /*002e*/ 	.short	0x00ff


	//----- nvinfo : EIATTR_NUM_BARRIERS
	.align		4
        /*0030*/ 	.byte	0x02, 0x4c
        /*0032*/ 	.byte	0x01
	.zero		1


	//----- nvinfo : EIATTR_MERCURY_ISA_VERSION
	.align		4
        /*0034*/ 	.byte	0x03, 0x5f
        /*0036*/ 	.short	0x0101


	//----- nvinfo : EIATTR_VRC_CTA_INIT_COUNT
	.align		4
        /*0038*/ 	.byte	0x02, 0x4a
	.zero		1
	.zero		1


	//----- nvinfo : EIATTR_EXIT_INSTR_OFFSETS
	.align		4
        /*003c*/ 	.byte	0x04, 0x1c
        /*003e*/ 	.short	(.L_13 - .L_12)


	//   ....[0]....
.L_12:
        /*0040*/ 	.word	0x000001f0


	//   ....[1]....
        /*0044*/ 	.word	0x00000270


	//----- nvinfo : EIATTR_CBANK_PARAM_SIZE
	.align		4
.L_13:
        /*0048*/ 	.byte	0x03, 0x19
        /*004a*/ 	.short	0x0010


	//----- nvinfo : EIATTR_PARAM_CBANK
	.align		4
        /*004c*/ 	.byte	0x04, 0x0a
        /*004e*/ 	.short	(.L_15 - .L_14)
	.align		4
.L_14:
        /*0050*/ 	.word	index@(.nv.constant0._Z7reduce0PiS_)
        /*0054*/ 	.short	0x0380
        /*0056*/ 	.short	0x0010


	//----- nvinfo : EIATTR_SW_WAR
	.align		4
.L_15:
        /*0058*/ 	.byte	0x04, 0x36
        /*005a*/ 	.short	(.L_17 - .L_16)
.L_16:
        /*005c*/ 	.word	0x00000008
.L_17:


//--------------------- .nv.callgraph             --------------------------
	.section	.nv.callgraph,"",@"SHT_CUDA_CALLGRAPH"
	.align	4
	.sectionentsize	8
	.align		4
        /*0000*/ 	.word	0x00000000
	.align		4
        /*0004*/ 	.word	0xffffffff
	.align		4
        /*0008*/ 	.word	0x00000000
	.align		4
        /*000c*/ 	.word	0xfffffffe
	.align		4
        /*0010*/ 	.word	0x00000000
	.align		4
        /*0014*/ 	.word	0xfffffffd
	.align		4
        /*0018*/ 	.word	0x00000000
	.align		4
        /*001c*/ 	.word	0xfffffffc


//--------------------- .text._Z7reduce0PiS_      --------------------------
	.section	.text._Z7reduce0PiS_,"ax",@progbits
	.align	128
        .global         _Z7reduce0PiS_
        .type           _Z7reduce0PiS_,@function
        .size           _Z7reduce0PiS_,(.L_x_3 - _Z7reduce0PiS_)
        .other          _Z7reduce0PiS_,@"STO_CUDA_ENTRY STV_DEFAULT"
_Z7reduce0PiS_:
.text._Z7reduce0PiS_:
[----:B------:R-:W-:Y:S01]  /*0000*/  LDC R1, c[0x0][0x37c] ;  /* 0x0000df00ff017b82 */ /* 0x000fe20000000800 */
[----:B------:R-:W0:Y:S07]  /*0010*/  S2R R7, SR_TID.X ;  /* 0x0000000000077919 */ /* 0x000e2e0000002100 */
[----:B------:R-:W1:Y:S01]  /*0020*/  LDC.64 R2, c[0x0][0x380] ;  /* 0x0000e000ff027b82 */ /* 0x000e620000000a00 */
[----:B------:R-:W0:Y:S01]  /*0030*/  LDCU UR8, c[0x0][0x360] ;  /* 0x00006c00ff0877ac */ /* 0x000e220008000800 */
[----:B------:R-:W0:Y:S01]  /*0040*/  S2R R6, SR_CTAID.X ;  /* 0x0000000000067919 */ /* 0x000e220000002500 */
[----:B------:R-:W2:Y:S01]  /*0050*/  LDCU.64 UR6, c[0x0][0x358] ;  /* 0x00006b00ff0677ac */ /* 0x000ea20008000a00 */
[----:B0-----:R-:W-:-:S04]  /*0060*/  IMAD R5, R6, UR8, R7 ;  /* 0x0000000806057c24 */ /* 0x001fc8000f8e0207 */
[----:B-1----:R-:W-:-:S06]  /*0070*/  IMAD.WIDE.U32 R2, R5, 0x4, R2 ;  /* 0x0000000405027825 */ /* 0x002fcc00078e0002 */
[----:B--2---:R-:W2:Y:S01]  /*0080*/  LDG.E R2, desc[UR6][R2.64] ;  /* 0x0000000602027981 */ /* 0x004ea2000c1e1900 */
[----:B------:R-:W0:Y:S01]  /*0090*/  S2UR UR5, SR_CgaCtaId ;  /* 0x00000000000579c3 */ /* 0x000e220000008800 */
[----:B------:R-:W-:Y:S01]  /*00a0*/  UMOV UR4, 0x400 ;  /* 0x0000040000047882 */ /* 0x000fe20000000000 */
[----:B------:R-:W-:Y:S01]  /*00b0*/  UISETP.GE.U32.AND UP0, UPT, UR8, 0x2, UPT ;  /* 0x000000020800788c */ /* 0x000fe2000bf06070 */
[----:B------:R-:W-:Y:S01]  /*00c0*/  ISETP.NE.AND P0, PT, R7, RZ, PT ;  /* 0x000000ff0700720c */ /* 0x000fe20003f05270 */
[----:B0-----:R-:W-:-:S06]  /*00d0*/  ULEA UR4, UR5, UR4, 0x18 ;  /* 0x0000000405047291 */ /* 0x001fcc000f8ec0ff */
[----:B------:R-:W-:-:S05]  /*00e0*/  LEA R5, R7, UR4, 0x2 ;  /* 0x0000000407057c11 */ /* 0x000fca000f8e10ff */
[----:B--2---:R0:W-:Y:S01]  /*00f0*/  STS [R5], R2 ;  /* 0x0000000205007388 */ /* 0x0041e20000000800 */
[----:B------:R-:W-:Y:S06]  /*0100*/  BAR.SYNC.DEFER_BLOCKING 0x0 ;  /* 0x0000000000007b1d */ /* 0x000fec0000010000 */
[----:B------:R-:W-:Y:S05]  /*0110*/  BRA.U !UP0, `(.L_x_0) ;  /* 0x0000000108347547 */ /* 0x000fea000b800000 */
[----:B------:R-:W-:-:S07]  /*0120*/  IMAD.MOV.U32 R0, RZ, RZ, 0x1 ;  /* 0x00000001ff007424 */ /* 0x000fce00078e00ff */
.L_x_1:
[----:B------:R-:W-:-:S05]  /*0130*/  SHF.L.U32 R8, R0, 0x1, RZ ;  /* 0x0000000100087819 */ /* 0x000fca00000006ff */
[----:B0-----:R-:W-:-:S05]  /*0140*/  VIADD R2, R8, 0xffffffff ;  /* 0xffffffff08027836 */ /* 0x001fca0000000000 */
[----:B------:R-:W-:-:S13]  /*0150*/  LOP3.LUT P1, RZ, R2, R7, RZ, 0xc0, !PT ;  /* 0x0000000702ff7212 */ /* 0x000fda000782c0ff */
[----:B------:R-:W-:Y:S02]  /*0160*/  @!P1 LEA R2, R0, R5, 0x2 ;  /* 0x0000000500029211 */ /* 0x000fe400078e10ff */
[----:B------:R-:W-:Y:S04]  /*0170*/  @!P1 LDS R0, [R5] ;  /* 0x0000000005009984 */ /* 0x000fe80000000800 */
[----:B------:R-:W0:Y:S02]  /*0180*/  @!P1 LDS R3, [R2] ;  /* 0x0000000002039984 */ /* 0x000e240000000800 */
[----:B0-----:R-:W-:Y:S01]  /*0190*/  @!P1 VIMNMX R4, PT, PT, R0, R3, !PT ;  /* 0x0000000300049248 */ /* 0x001fe20007fe0100 */
[----:B------:R-:W-:-:S04]  /*01a0*/  IMAD.MOV.U32 R0, RZ, RZ, R8 ;  /* 0x000000ffff007224 */ /* 0x000fc800078e0008 */
[----:B------:R1:W-:Y:S01]  /*01b0*/  @!P1 STS [R5], R4 ;  /* 0x0000000405009388 */ /* 0x0003e20000000800 */
[----:B------:R-:W-:Y:S01]  /*01c0*/  BAR.SYNC.DEFER_BLOCKING 0x0 ;  /* 0x0000000000007b1d */ /* 0x000fe20000010000 */
[----:B------:R-:W-:-:S13]  /*01d0*/  ISETP.GE.U32.AND P1, PT, R8, UR8, PT ;  /* 0x0000000808007c0c */ /* 0x000fda000bf26070 */
[----:B-1----:R-:W-:Y:S05]  /*01e0*/  @!P1 BRA `(.L_x_1) ;  /* 0xfffffffc00d09947 */ /* 0x002fea000383ffff */
.L_x_0:
[----:B------:R-:W-:Y:S05]  /*01f0*/  @P0 EXIT ;  /* 0x000000000000094d */ /* 0x000fea0003800000 */
[----:B------:R-:W1:Y:S01]  /*0200*/  S2UR UR5, SR_CgaCtaId ;  /* 0x00000000000579c3 */ /* 0x000e620000008800 */
[----:B------:R-:W-:-:S07]  /*0210*/  UMOV UR4, 0x400 ;  /* 0x0000040000047882 */ /* 0x000fce0000000000 */
[----:B0-----:R-:W0:Y:S01]  /*0220*/  LDC.64 R2, c[0x0][0x388] ;  /* 0x0000e200ff027b82 */ /* 0x001e220000000a00 */
[----:B-1----:R-:W-:Y:S01]  /*0230*/  ULEA UR4, UR5, UR4, 0x18 ;  /* 0x0000000405047291 */ /* 0x002fe2000f8ec0ff */
[----:B0-----:R-:W-:-:S08]  /*0240*/  IMAD.WIDE.U32 R2, R6, 0x4, R2 ;  /* 0x0000000406027825 */ /* 0x001fd000078e0002 */
[----:B------:R-:W0:Y:S04]  /*0250*/  LDS R5, [UR4] ;  /* 0x00000004ff057984 */ /* 0x000e280008000800 */
[----:B0-----:R-:W-:Y:S01]  /*0260*/  STG.E desc[UR6][R2.64], R5 ;  /* 0x0000000502007986 */ /* 0x001fe2000c101906 */
[----:B------:R-:W-:Y:S05]  /*0270*/  EXIT ;  /* 0x000000000000794d */ /* 0x000fea0003800000 */
.L_x_2:
[----:B------:R-:W-:-:S00]  /*0280*/  BRA `(.L_x_2) ;  /* 0xfffffffc00fc7947 */ /* 0x000fc0000383ffff */
[----:B------:R-:W-:-:S00]  /*0290*/  NOP ;  /* 0x0000000000007918 */ /* 0x000fc00000000000 */
        /* <DEDUP_REMOVED lines=14> */
.L_x_3:


//--------------------- .nv.shared._Z7reduce0PiS_ --------------------------
	.section	.nv.shared._Z7reduce0PiS_,"aw",@nobits
	.sectionflags	@""
	.align	4
.nv.shared._Z7reduce0PiS_:
	.zero		5120


//--------------------- .nv.shared.reserved.0     --------------------------
	.section	.nv.shared.reserved.0,"aw",@nobits
	.weak		__nv_reservedSMEM_offset_0_alias
	.size		__nv_reservedSMEM_offset_0_alias, 0, 64
	.other		__nv_reservedSMEM_offset_0_alias,@"STO_CUDA_RESERVED_SHARED STV_DEFAULT"
__nv_reservedSMEM_offset_0_alias:
	.zero		0
	.zero		64


//--------------------- .nv.constant0._Z7reduce0PiS_ --------------------------
	.section	.nv.constant0._Z7reduce0PiS_,"a",@progbits
	.sectionflags	@""
	.align	4
.nv.constant0._Z7reduce0PiS_:
	.zero		912


//--------------------- SYMBOLS --------------------------

	.type		.nv.reservedSmem.offset0,@object
	.size		.nv.reservedSmem.offset0,0x4
	.type		.nv.reservedSmem.cap,@object
	.size		.nv.reservedSmem.cap,0x4
